	.headerflags	@"EF_CUDA_TEXMODE_UNIFIED EF_CUDA_64BIT_ADDRESS EF_CUDA_ACCELERATORS EF_CUDA_SM90 EF_CUDA_VIRTUAL_SM(EF_CUDA_SM90)"
	.elftype	@"ET_EXEC"


//--------------------- .nv.info                  --------------------------
	.section	.nv.info,"",@"SHT_CUDA_INFO"
	.align	4


	//----- nvinfo : EIATTR_REGCOUNT
	.align		4
        /*0000*/ 	.byte	0x04, 0x2f
        /*0002*/ 	.short	(.L_3 - .L_2)
	.align		4
.L_2:
        /*0004*/ 	.word	index@(triton_poi_fused__native_batch_norm_legit_no_training_cat_relu_8)
        /*0008*/ 	.word	0x0000001c


	//----- nvinfo : EIATTR_MIN_STACK_SIZE
	.align		4
.L_3:
        /*000c*/ 	.byte	0x04, 0x12
        /*000e*/ 	.short	(.L_5 - .L_4)
	.align		4
.L_4:
        /*0010*/ 	.word	index@(triton_poi_fused__native_batch_norm_legit_no_training_cat_relu_8)
        /*0014*/ 	.word	0x00000000


	//----- nvinfo : EIATTR_FRAME_SIZE
	.align		4
.L_5:
        /*0018*/ 	.byte	0x04, 0x11
        /*001a*/ 	.short	(.L_7 - .L_6)
	.align		4
.L_6:
        /*001c*/ 	.word	index@(triton_poi_fused__native_batch_norm_legit_no_training_cat_relu_8)
        /*0020*/ 	.word	0x00000000


	//----- nvinfo : EIATTR_MIN_STACK_SIZE
	.align		4
.L_7:
        /*0024*/ 	.byte	0x04, 0x12
        /*0026*/ 	.short	(.L_9 - .L_8)
	.align		4
.L_8:
        /*0028*/ 	.word	index@(triton_poi_fused__native_batch_norm_legit_no_training_cat_relu_8)
        /*002c*/ 	.word	0x00000000
.L_9:


//--------------------- .nv.info.triton_poi_fused__native_batch_norm_legit_no_training_cat_relu_8 --------------------------
	.section	.nv.info.triton_poi_fused__native_batch_norm_legit_no_training_cat_relu_8,"",@"SHT_CUDA_INFO"
	.sectionflags	@""
	.align	4


	//----- nvinfo : EIATTR_CUDA_API_VERSION
	.align		4
        /*0000*/ 	.byte	0x04, 0x37
        /*0002*/ 	.short	(.L_11 - .L_10)
.L_10:
        /*0004*/ 	.word	0x0000007c


	//----- nvinfo : EIATTR_KPARAM_INFO
	.align		4
.L_11:
        /*0008*/ 	.byte	0x04, 0x17
        /*000a*/ 	.short	(.L_13 - .L_12)
.L_12:
        /*000c*/ 	.word	0x00000000
        /*0010*/ 	.short	0x0008
        /*0012*/ 	.short	0x0040
        /*0014*/ 	.byte	0x00, 0xf0, 0x11, 0x00


	//----- nvinfo : EIATTR_KPARAM_INFO
	.align		4
.L_13:
        /*0018*/ 	.byte	0x04, 0x17
        /*001a*/ 	.short	(.L_15 - .L_14)
.L_14:
        /*001c*/ 	.word	0x00000000
        /*0020*/ 	.short	0x0007
        /*0022*/ 	.short	0x0038
        /*0024*/ 	.byte	0x00, 0xf4, 0x21, 0x00


	//----- nvinfo : EIATTR_KPARAM_INFO
	.align		4
.L_15:
        /*0028*/ 	.byte	0x04, 0x17
        /*002a*/ 	.short	(.L_17 - .L_16)
.L_16:
        /*002c*/ 	.word	0x00000000
        /*0030*/ 	.short	0x0006
        /*0032*/ 	.short	0x0030
        /*0034*/ 	.byte	0x00, 0xf4, 0x21, 0x00


	//----- nvinfo : EIATTR_KPARAM_INFO
	.align		4
.L_17:
        /*0038*/ 	.byte	0x04, 0x17
        /*003a*/ 	.short	(.L_19 - .L_18)
.L_18:
        /*003c*/ 	.word	0x00000000
        /*0040*/ 	.short	0x0005
        /*0042*/ 	.short	0x0028
        /*0044*/ 	.byte	0x00, 0xf4, 0x21, 0x00


	//----- nvinfo : EIATTR_KPARAM_INFO
	.align		4
.L_19:
        /*0048*/ 	.byte	0x04, 0x17
        /*004a*/ 	.short	(.L_21 - .L_20)
.L_20:
        /*004c*/ 	.word	0x00000000
        /*0050*/ 	.short	0x0004
        /*0052*/ 	.short	0x0020
        /*0054*/ 	.byte	0x00, 0xf4, 0x21, 0x00


	//----- nvinfo : EIATTR_KPARAM_INFO
	.align		4
.L_21:
        /*0058*/ 	.byte	0x04, 0x17
        /*005a*/ 	.short	(.L_23 - .L_22)
.L_22:
        /*005c*/ 	.word	0x00000000
        /*0060*/ 	.short	0x0003
        /*0062*/ 	.short	0x0018
        /*0064*/ 	.byte	0x00, 0xf4, 0x21, 0x00


	//----- nvinfo : EIATTR_KPARAM_INFO
	.align		4
.L_23:
        /*0068*/ 	.byte	0x04, 0x17
        /*006a*/ 	.short	(.L_25 - .L_24)
.L_24:
        /*006c*/ 	.word	0x00000000
        /*0070*/ 	.short	0x0002
        /*0072*/ 	.short	0x0010
        /*0074*/ 	.byte	0x00, 0xf4, 0x21, 0x00


	//----- nvinfo : EIATTR_KPARAM_INFO
	.align		4
.L_25:
        /*0078*/ 	.byte	0x04, 0x17
        /*007a*/ 	.short	(.L_27 - .L_26)
.L_26:
        /*007c*/ 	.word	0x00000000
        /*0080*/ 	.short	0x0001
        /*0082*/ 	.short	0x0008
        /*0084*/ 	.byte	0x00, 0xf4, 0x21, 0x00


	//----- nvinfo : EIATTR_KPARAM_INFO
	.align		4
.L_27:
        /*0088*/ 	.byte	0x04, 0x17
        /*008a*/ 	.short	(.L_29 - .L_28)
.L_28:
        /*008c*/ 	.word	0x00000000
        /*0090*/ 	.short	0x0000
        /*0092*/ 	.short	0x0000
        /*0094*/ 	.byte	0x00, 0xf4, 0x21, 0x00


	//----- nvinfo : EIATTR_SPARSE_MMA_MASK
	.align		4
.L_29:
        /*0098*/ 	.byte	0x03, 0x50
        /*009a*/ 	.short	0x0000


	//----- nvinfo : EIATTR_MAXREG_COUNT
	.align		4
        /*009c*/ 	.byte	0x03, 0x1b
        /*009e*/ 	.short	0x00ff


	//----- nvinfo : EIATTR_EXIT_INSTR_OFFSETS
	.align		4
        /*00a0*/ 	.byte	0x04, 0x1c
        /*00a2*/ 	.short	(.L_31 - .L_30)


	//   ....[0]....
.L_30:
        /*00a4*/ 	.word	0x00000680


	//   ....[1]....
        /*00a8*/ 	.word	0x000006a0


	//----- nvinfo : EIATTR_REQNTID
	.align		4
.L_31:
        /*00ac*/ 	.byte	0x04, 0x10
        /*00ae*/ 	.short	(.L_33 - .L_32)
.L_32:
        /*00b0*/ 	.word	0x00000100
        /*00b4*/ 	.word	0x00000001
        /*00b8*/ 	.word	0x00000001


	//----- nvinfo : EIATTR_CBANK_PARAM_SIZE
	.align		4
.L_33:
        /*00bc*/ 	.byte	0x03, 0x19
        /*00be*/ 	.short	0x0044


	//----- nvinfo : EIATTR_PARAM_CBANK
	.align		4
        /*00c0*/ 	.byte	0x04, 0x0a
        /*00c2*/ 	.short	(.L_35 - .L_34)
	.align		4
.L_34:
        /*00c4*/ 	.word	index@(.nv.constant0.triton_poi_fused__native_batch_norm_legit_no_training_cat_relu_8)
        /*00c8*/ 	.short	0x0210
        /*00ca*/ 	.short	0x0044


	//----- nvinfo : EIATTR_SW_WAR
	.align		4
.L_35:
        /*00cc*/ 	.byte	0x04, 0x36
        /*00ce*/ 	.short	(.L_37 - .L_36)
.L_36:
        /*00d0*/ 	.word	0x00000008
.L_37:


//--------------------- .nv.callgraph             --------------------------
	.section	.nv.callgraph,"",@"SHT_CUDA_CALLGRAPH"
	.align	4
	.sectionentsize	8
	.align		4
        /*0000*/ 	.word	0x00000000
	.align		4
        /*0004*/ 	.word	0xffffffff
	.align		4
        /*0008*/ 	.word	0x00000000
	.align		4
        /*000c*/ 	.word	0xfffffffe
	.align		4
        /*0010*/ 	.word	0x00000000
	.align		4
        /*0014*/ 	.word	0xfffffffd
	.align		4
        /*0018*/ 	.word	0x00000000
	.align		4
        /*001c*/ 	.word	0xfffffffc


//--------------------- .nv.constant4             --------------------------
	.section	.nv.constant4,"a",@progbits
	.align	8
	.align		8
.nv.constant4:
        /*0000*/ 	.dword	_$_str
	.align		8
        /*0008*/ 	.dword	_$_str_$_2


//--------------------- .text.triton_poi_fused__native_batch_norm_legit_no_training_cat_relu_8 --------------------------
	.section	.text.triton_poi_fused__native_batch_norm_legit_no_training_cat_relu_8,"ax",@progbits
	.align	128
        .global         triton_poi_fused__native_batch_norm_legit_no_training_cat_relu_8
        .type           triton_poi_fused__native_batch_norm_legit_no_training_cat_relu_8,@function
        .size           triton_poi_fused__native_batch_norm_legit_no_training_cat_relu_8,(.L_x_1 - triton_poi_fused__native_batch_norm_legit_no_training_cat_relu_8)
        .other          triton_poi_fused__native_batch_norm_legit_no_training_cat_relu_8,@"STO_CUDA_ENTRY STV_DEFAULT"
triton_poi_fused__native_batch_norm_legit_no_training_cat_relu_8:
.text.triton_poi_fused__native_batch_norm_legit_no_training_cat_relu_8:
[----:B------:R-:W0:Y:S01]  /*0000*/  LDC R1, c[0x0][0x28] ;  /* 0x00000a00ff017b82 */ /* 0x000e220000000800 */
[----:B------:R-:W1:Y:S07]  /*0010*/  S2R R0, SR_TID.X ;  /* 0x0000000000007919 */ /* 0x000e6e0000002100 */
[----:B------:R-:W2:Y:S01]  /*0020*/  LDC.64 R4, c[0x0][0x228] ;  /* 0x00008a00ff047b82 */ /* 0x000ea20000000a00 */
[----:B------:R-:W-:Y:S01]  /*0030*/  IMAD.MOV.U32 R6, RZ, RZ, RZ ;  /* 0x000000ffff067224 */ /* 0x000fe200078e00ff */
[----:B------:R-:W-:Y:S01]  /*0040*/  ULDC.64 UR4, c[0x0][0x208] ;  /* 0x0000820000047ab9 */ /* 0x000fe20000000a00 */
[----:B------:R-:W3:Y:S01]  /*0050*/  S2R R3, SR_CTAID.X ;  /* 0x0000000000037919 */ /* 0x000ee20000002500 */
[----:B------:R-:W-:Y:S01]  /*0060*/  HFMA2.MMA R10, -RZ, RZ, 0, 0 ;  /* 0x00000000ff0a7435 */ /* 0x000fe200000001ff */
[----:B------:R-:W-:-:S03]  /*0070*/  ULDC.64 UR6, c[0x0][0x218] ;  /* 0x0000860000067ab9 */ /* 0x000fc60000000a00 */
[----:B------:R-:W4:Y:S01]  /*0080*/  LDC.64 R14, c[0x0][0x220] ;  /* 0x00008800ff0e7b82 */ /* 0x000f220000000a00 */
[----:B-1----:R-:W-:-:S05]  /*0090*/  IMAD.SHL.U32 R0, R0, 0x2, RZ ;  /* 0x0000000200007824 */ /* 0x002fca00078e00ff */
[----:B------:R-:W-:-:S05]  /*00a0*/  LOP3.LUT R0, R0, 0x1fe, RZ, 0xc0, !PT ;  /* 0x000001fe00007812 */ /* 0x000fca00078ec0ff */
[----:B---3--:R-:W-:-:S05]  /*00b0*/  IMAD R0, R3, 0x200, R0 ;  /* 0x0000020003007824 */ /* 0x008fca00078e0200 */
[----:B------:R-:W-:Y:S02]  /*00c0*/  SHF.R.S32.HI R3, RZ, 0x1f, R0 ;  /* 0x0000001fff037819 */ /* 0x000fe40000011400 */
[----:B------:R-:W-:Y:S02]  /*00d0*/  ISETP.GE.AND P0, PT, R0, 0x17b00, PT ;  /* 0x00017b000000780c */ /* 0x000fe40003f06270 */
[----:B------:R-:W-:-:S04]  /*00e0*/  LEA.HI R3, R3, R0, RZ, 0x6 ;  /* 0x0000000003037211 */ /* 0x000fc800078f30ff */
[----:B------:R-:W-:-:S05]  /*00f0*/  SHF.R.S32.HI R11, RZ, 0x6, R3 ;  /* 0x00000006ff0b7819 */ /* 0x000fca0000011403 */
[----:B------:R-:W-:-:S05]  /*0100*/  IMAD.HI R2, R11, 0x567587c5, RZ ;  /* 0x567587c50b027827 */ /* 0x000fca00078e02ff */
[----:B------:R-:W-:-:S04]  /*0110*/  SHF.R.U32.HI R7, RZ, 0x1f, R2 ;  /* 0x0000001fff077819 */ /* 0x000fc80000011602 */
[----:B------:R-:W-:-:S05]  /*0120*/  LEA.HI.SX32 R2, R2, R7, 0x19 ;  /* 0x0000000702027211 */ /* 0x000fca00078fcaff */
[----:B------:R-:W-:-:S04]  /*0130*/  IMAD R11, R2, -0x17b, R11 ;  /* 0xfffffe85020b7824 */ /* 0x000fc800078e020b */
[----:B--2---:R-:W-:-:S05]  /*0140*/  IMAD.WIDE R4, R11, 0x4, R4 ;  /* 0x000000040b047825 */ /* 0x004fca00078e0204 */
[----:B------:R-:W2:Y:S01]  /*0150*/  @!P0 LDG.E.EL R6, desc[UR4][R4.64] ;  /* 0x0000000404068981 */ /* 0x000ea2000c2e1900 */
[----:B------:R-:W-:-:S03]  /*0160*/  IMAD.HI R2, R0, 0x567587c5, RZ ;  /* 0x567587c500027827 */ /* 0x000fc600078e02ff */
[----:B------:R1:W3:Y:S01]  /*0170*/  @!P0 LDG.E.EL R10, desc[UR4][R4.64] ;  /* 0x00000004040a8981 */ /* 0x0002e2000c2e1900 */
[----:B------:R-:W-:Y:S01]  /*0180*/  IMAD.SHL.U32 R8, R11, 0x40, RZ ;  /* 0x000000400b087824 */ /* 0x000fe200078e00ff */
[----:B------:R-:W-:-:S04]  /*0190*/  SHF.R.U32.HI R7, RZ, 0x1f, R2 ;  /* 0x0000001fff077819 */ /* 0x000fc80000011602 */
[----:B------:R-:W-:Y:S02]  /*01a0*/  LEA.HI.SX32 R17, R2, R7, 0x13 ;  /* 0x0000000702117211 */ /* 0x000fe400078f9aff */
[----:B------:R-:W-:Y:S02]  /*01b0*/  LOP3.LUT R7, R3, 0xffffffc0, RZ, 0xc0, !PT ;  /* 0xffffffc003077812 */ /* 0x000fe400078ec0ff */
[----:B------:R-:W5:Y:S01]  /*01c0*/  LDC.64 R2, c[0x0][0x210] ;  /* 0x00008400ff027b82 */ /* 0x000f620000000a00 */
[C---:B------:R-:W-:Y:S02]  /*01d0*/  IMAD R9, R17.reuse, 0x12c0, RZ ;  /* 0x000012c011097824 */ /* 0x040fe400078e02ff */
[----:B------:R-:W-:Y:S02]  /*01e0*/  IMAD.IADD R7, R0, 0x1, -R7 ;  /* 0x0000000100077824 */ /* 0x000fe400078e0a07 */
[----:B-1----:R-:W-:Y:S01]  /*01f0*/  IMAD R4, R17, -0x5ec0, R0 ;  /* 0xffffa14011047824 */ /* 0x002fe200078e0200 */
[----:B------:R-:W-:-:S02]  /*0200*/  SHF.R.S32.HI R13, RZ, 0x1f, R9 ;  /* 0x0000001fff0d7819 */ /* 0x000fc40000011409 */
[----:B------:R-:W-:Y:S01]  /*0210*/  IADD3 R18, P1, P2, R8, R7, R9 ;  /* 0x0000000708127210 */ /* 0x000fe20007a3e009 */
[----:B------:R-:W-:Y:S01]  /*0220*/  IMAD R25, R17, 0x4c00, R4 ;  /* 0x00004c0011197824 */ /* 0x000fe200078e0204 */
[----:B------:R-:W-:Y:S02]  /*0230*/  SHF.R.S32.HI R8, RZ, 0x1f, R8 ;  /* 0x0000001fff087819 */ /* 0x000fe40000011408 */
[----:B------:R-:W-:Y:S02]  /*0240*/  CS2R R4, SRZ ;  /* 0x0000000000047805 */ /* 0x000fe4000001ff00 */
[----:B------:R-:W-:Y:S02]  /*0250*/  SHF.R.S32.HI R7, RZ, 0x1f, R7 ;  /* 0x0000001fff077819 */ /* 0x000fe40000011407 */
[----:B------:R-:W-:Y:S02]  /*0260*/  LEA R16, P3, R18, UR6, 0x2 ;  /* 0x0000000612107c11 */ /* 0x000fe4000f8610ff */
[----:B------:R-:W-:-:S02]  /*0270*/  IADD3.X R7, R8, R7, R13, P1, P2 ;  /* 0x0000000708077210 */ /* 0x000fc40000fe440d */
[----:B------:R-:W1:Y:S01]  /*0280*/  LDC.64 R12, c[0x0][0x230] ;  /* 0x00008c00ff0c7b82 */ /* 0x000e620000000a00 */
[C---:B------:R-:W-:Y:S02]  /*0290*/  ISETP.GE.AND P2, PT, R11.reuse, 0x130, PT ;  /* 0x000001300b00780c */ /* 0x040fe40003f46270 */
[----:B------:R-:W-:Y:S02]  /*02a0*/  ISETP.GT.AND P1, PT, R11, 0x12f, !P0 ;  /* 0x0000012f0b00780c */ /* 0x000fe40004724270 */
[----:B------:R-:W-:Y:S01]  /*02b0*/  ISETP.LT.AND P4, PT, R0, 0x17b00, !P2 ;  /* 0x00017b000000780c */ /* 0x000fe20005781270 */
[----:B-----5:R-:W-:Y:S01]  /*02c0*/  IMAD.WIDE R24, R25, 0x4, R2 ;  /* 0x0000000419187825 */ /* 0x020fe200078e0202 */
[----:B------:R-:W-:Y:S01]  /*02d0*/  CS2R R2, SRZ ;  /* 0x0000000000027805 */ /* 0x000fe2000001ff00 */
[----:B------:R-:W5:Y:S01]  /*02e0*/  LDC.64 R8, c[0x0][0x238] ;  /* 0x00008e00ff087b82 */ /* 0x000f620000000a00 */
[----:B------:R-:W-:Y:S01]  /*02f0*/  LEA.HI.X R17, R18, UR7, R7, 0x2, P3 ;  /* 0x0000000712117c11 */ /* 0x000fe200098f1407 */
[----:B----4-:R-:W-:Y:S01]  /*0300*/  IMAD.WIDE R22, R11, 0x4, R14 ;  /* 0x000000040b167825 */ /* 0x010fe200078e020e */
[----:B------:R-:W-:-:S02]  /*0310*/  MOV R7, RZ ;  /* 0x000000ff00077202 */ /* 0x000fc40000000f00 */
[----:B------:R-:W-:-:S03]  /*0320*/  CS2R R14, SRZ ;  /* 0x00000000000e7805 */ /* 0x000fc6000001ff00 */
[----:B------:R-:W4:Y:S04]  /*0330*/  @P1 LDG.E.64 R4, desc[UR4][R16.64+-0x13000] ;  /* 0xfed0000410041981 */ /* 0x000f28000c1e1b00 */
[----:B------:R-:W4:Y:S01]  /*0340*/  @P4 LDG.E.64 R2, desc[UR4][R24.64] ;  /* 0x0000000418024981 */ /* 0x000f22000c1e1b00 */
[----:B-1----:R-:W-:-:S03]  /*0350*/  IMAD.WIDE R12, R11, 0x4, R12 ;  /* 0x000000040b0c7825 */ /* 0x002fc600078e020c */
[----:B------:R-:W4:Y:S04]  /*0360*/  @!P0 LDG.E.EL R7, desc[UR4][R22.64] ;  /* 0x0000000416078981 */ /* 0x000f28000c2e1900 */
[----:B------:R-:W4:Y:S01]  /*0370*/  @!P0 LDG.E.EL R14, desc[UR4][R22.64] ;  /* 0x00000004160e8981 */ /* 0x000f22000c2e1900 */
[----:B-----5:R-:W-:Y:S01]  /*0380*/  IMAD.WIDE R8, R11, 0x4, R8 ;  /* 0x000000040b087825 */ /* 0x020fe200078e0208 */
[----:B------:R-:W-:-:S03]  /*0390*/  HFMA2.MMA R11, -RZ, RZ, 0, 0 ;  /* 0x00000000ff0b7435 */ /* 0x000fc600000001ff */
[----:B------:R-:W-:Y:S01]  /*03a0*/  IMAD.MOV.U32 R20, RZ, RZ, RZ ;  /* 0x000000ffff147224 */ /* 0x000fe200078e00ff */
[----:B------:R-:W5:Y:S01]  /*03b0*/  @!P0 LDG.E.EL R15, desc[UR4][R8.64] ;  /* 0x00000004080f8981 */ /* 0x000f62000c2e1900 */
[----:B------:R-:W-:-:S04]  /*03c0*/  IMAD.MOV.U32 R18, RZ, RZ, RZ ;  /* 0x000000ffff127224 */ /* 0x000fc800078e00ff */
[----:B------:R-:W5:Y:S04]  /*03d0*/  @!P0 LDG.E.EL R20, desc[UR4][R12.64] ;  /* 0x000000040c148981 */ /* 0x000f68000c2e1900 */
[----:B------:R1:W5:Y:S04]  /*03e0*/  @!P0 LDG.E.EL R18, desc[UR4][R12.64] ;  /* 0x000000040c128981 */ /* 0x000368000c2e1900 */
[----:B------:R1:W5:Y:S01]  /*03f0*/  @!P0 LDG.E.EL R11, desc[UR4][R8.64] ;  /* 0x00000004080b8981 */ /* 0x000362000c2e1900 */
[----:B------:R-:W-:Y:S01]  /*0400*/  IMAD.MOV.U32 R21, RZ, RZ, 0x3e800000 ;  /* 0x3e800000ff157424 */ /* 0x000fe200078e00ff */
[----:B01----:R-:W0:Y:S08]  /*0410*/  LDC.64 R12, c[0x0][0x240] ;  /* 0x00009000ff0c7b82 */ /* 0x003e300000000a00 */
[----:B------:R-:W1:Y:S01]  /*0420*/  LDC.64 R8, c[0x0][0x248] ;  /* 0x00009200ff087b82 */ /* 0x000e620000000a00 */
[----:B0-----:R-:W-:-:S04]  /*0430*/  IMAD.WIDE R12, R0, 0x4, R12 ;  /* 0x00000004000c7825 */ /* 0x001fc800078e020c */
[----:B-1----:R-:W-:-:S04]  /*0440*/  IMAD.WIDE R8, R0, 0x4, R8 ;  /* 0x0000000400087825 */ /* 0x002fc800078e0208 */
[----:B--2---:R-:W-:-:S04]  /*0450*/  FADD R6, R6, 9.9999997473787516356e-06 ;  /* 0x3727c5ac06067421 */ /* 0x004fc80000000000 */
[----:B------:R-:W0:Y:S01]  /*0460*/  MUFU.SQRT R16, R6 ;  /* 0x0000000600107308 */ /* 0x000e220000002000 */
[----:B---3--:R-:W-:-:S07]  /*0470*/  FADD R10, R10, 9.9999997473787516356e-06 ;  /* 0x3727c5ac0a0a7421 */ /* 0x008fce0000000000 */
[----:B------:R-:W1:Y:S01]  /*0480*/  MUFU.SQRT R17, R10 ;  /* 0x0000000a00117308 */ /* 0x000e620000002000 */
[C---:B0-----:R-:W-:Y:S02]  /*0490*/  FSETP.GT.AND P6, PT, R16.reuse, 8.50705917302346158658e+37, PT ;  /* 0x7e8000001000780b */ /* 0x041fe40003fc4000 */
[----:B------:R-:W-:Y:S02]  /*04a0*/  FSETP.GEU.AND P3, PT, R16, 1.175494350822287508e-38, PT ;  /* 0x008000001000780b */ /* 0x000fe40003f6e000 */
[----:B------:R-:W-:Y:S02]  /*04b0*/  FSEL R19, R21, 1, P6 ;  /* 0x3f80000015137808 */ /* 0x000fe40003000000 */
[----:B-1----:R-:W-:-:S07]  /*04c0*/  FSETP.GT.AND P5, PT, R17, 8.50705917302346158658e+37, PT ;  /* 0x7e8000001100780b */ /* 0x002fce0003fa4000 */
[----:B------:R-:W-:Y:S01]  /*04d0*/  @P6 FMUL R16, R16, 0.25 ;  /* 0x3e80000010106820 */ /* 0x000fe20000400000 */
[----:B------:R-:W-:-:S03]  /*04e0*/  FSETP.GEU.AND P6, PT, R17, 1.175494350822287508e-38, PT ;  /* 0x008000001100780b */ /* 0x000fc60003fce000 */
[----:B------:R-:W-:Y:S02]  /*04f0*/  @!P3 FMUL R16, R16, 16777216 ;  /* 0x4b8000001010b820 */ /* 0x000fe40000400000 */
[----:B------:R-:W-:-:S08]  /*0500*/  @P5 FMUL R17, R17, 0.25 ;  /* 0x3e80000011115820 */ /* 0x000fd00000400000 */
[----:B------:R-:W-:Y:S01]  /*0510*/  @!P6 FMUL R17, R17, 16777216 ;  /* 0x4b8000001111e820 */ /* 0x000fe20000400000 */
[----:B------:R-:W0:Y:S01]  /*0520*/  MUFU.RCP R16, R16 ;  /* 0x0000001000107308 */ /* 0x000e220000001000 */
[----:B------:R-:W-:-:S07]  /*0530*/  FSEL R6, R21, 1, P5 ;  /* 0x3f80000015067808 */ /* 0x000fce0002800000 */
[----:B------:R-:W1:Y:S01]  /*0540*/  MUFU.RCP R17, R17 ;  /* 0x0000001100117308 */ /* 0x000e620000001000 */
[----:B----4-:R-:W-:Y:S02]  /*0550*/  SEL R2, R2, RZ, P4 ;  /* 0x000000ff02027207 */ /* 0x010fe40002000000 */
[----:B------:R-:W-:Y:S01]  /*0560*/  SEL R3, R3, RZ, P4 ;  /* 0x000000ff03037207 */ /* 0x000fe20002000000 */
[----:B------:R-:W-:Y:S01]  /*0570*/  @!P3 FMUL R19, R19, 16777216 ;  /* 0x4b8000001313b820 */ /* 0x000fe20000400000 */
[----:B------:R-:W-:Y:S01]  /*0580*/  @P2 SEL R2, R4, RZ, P1 ;  /* 0x000000ff04022207 */ /* 0x000fe20000800000 */
[----:B------:R-:W-:Y:S01]  /*0590*/  @!P6 FMUL R6, R6, 16777216 ;  /* 0x4b8000000606e820 */ /* 0x000fe20000400000 */
[----:B------:R-:W-:Y:S01]  /*05a0*/  @P2 SEL R3, R5, RZ, P1 ;  /* 0x000000ff05032207 */ /* 0x000fe20000800000 */
[----:B0-----:R-:W-:Y:S02]  /*05b0*/  FMUL R16, R16, R19 ;  /* 0x0000001310107220 */ /* 0x001fe40000400000 */
[----:B------:R-:W-:-:S02]  /*05c0*/  FADD R7, R2, -R7 ;  /* 0x8000000702077221 */ /* 0x000fc40000000000 */
[----:B------:R-:W-:Y:S01]  /*05d0*/  FADD R14, R3, -R14 ;  /* 0x8000000e030e7221 */ /* 0x000fe20000000000 */
[----:B-1----:R-:W-:Y:S01]  /*05e0*/  FMUL R17, R17, R6 ;  /* 0x0000000611117220 */ /* 0x002fe20000400000 */
[----:B------:R-:W-:-:S03]  /*05f0*/  FMUL R16, R7, R16 ;  /* 0x0000001007107220 */ /* 0x000fc60000400000 */
[----:B------:R-:W-:Y:S01]  /*0600*/  FMUL R14, R14, R17 ;  /* 0x000000110e0e7220 */ /* 0x000fe20000400000 */
[----:B-----5:R-:W-:Y:S01]  /*0610*/  FFMA R15, R16, R20, R15 ;  /* 0x00000014100f7223 */ /* 0x020fe2000000000f */
[----:B------:R0:W-:Y:S02]  /*0620*/  @!P0 STG.E.64 desc[UR4][R12.64], R2 ;  /* 0x000000020c008986 */ /* 0x0001e4000c101b04 */
[----:B------:R-:W-:Y:S02]  /*0630*/  FFMA R11, R14, R18, R11 ;  /* 0x000000120e0b7223 */ /* 0x000fe4000000000b */
[----:B------:R-:W-:-:S03]  /*0640*/  FSETP.GEU.AND P1, PT, R15, RZ, PT ;  /* 0x000000ff0f00720b */ /* 0x000fc60003f2e000 */
[----:B------:R-:W-:Y:S02]  /*0650*/  FSETP.GEU.AND P2, PT, R11, RZ, PT ;  /* 0x000000ff0b00720b */ /* 0x000fe40003f4e000 */
[----:B------:R-:W-:Y:S02]  /*0660*/  FSEL R10, R15, RZ, P1 ;  /* 0x000000ff0f0a7208 */ /* 0x000fe40000800000 */
[----:B------:R-:W-:Y:S01]  /*0670*/  FSEL R11, R11, RZ, P2 ;  /* 0x000000ff0b0b7208 */ /* 0x000fe20001000000 */
[----:B0-----:R-:W-:Y:S08]  /*0680*/  @P0 EXIT ;  /* 0x000000000000094d */ /* 0x001ff00003800000 */
[----:B------:R-:W-:Y:S01]  /*0690*/  STG.E.64 desc[UR4][R8.64], R10 ;  /* 0x0000000a08007986 */ /* 0x000fe2000c101b04 */
[----:B------:R-:W-:Y:S05]  /*06a0*/  EXIT ;  /* 0x000000000000794d */ /* 0x000fea0003800000 */
.L_x_0:
[----:B------:R-:W-:-:S00]  /*06b0*/  BRA `(.L_x_0) ;  /* 0xfffffffc00fc7947 */ /* 0x000fc0000383ffff */
[----:B------:R-:W-:-:S00]  /*06c0*/  NOP ;  /* 0x0000000000007918 */ /* 0x000fc00000000000 */
        /* <DEDUP_REMOVED lines=11> */
.L_x_1:


//--------------------- .nv.global.init           --------------------------
	.section	.nv.global.init,"aw",@progbits
.nv.global.init:
	.type		_$_str,@object
	.size		_$_str,(_$_str_$_2 - _$_str)
_$_str:
        /*0000*/ 	.byte	0x5f, 0x5f, 0x43, 0x55, 0x44, 0x41, 0x5f, 0x46, 0x54, 0x5a, 0x00
	.type		_$_str_$_2,@object
	.size		_$_str_$_2,(.L_1 - _$_str_$_2)
_$_str_$_2:
        /*000b*/ 	.byte	0x5f, 0x5f, 0x43, 0x55, 0x44, 0x41, 0x5f, 0x50, 0x52, 0x45, 0x43, 0x5f, 0x53, 0x51, 0x52, 0x54
        /*001b*/ 	.byte	0x00
.L_1:


//--------------------- .nv.constant0.triton_poi_fused__native_batch_norm_legit_no_training_cat_relu_8 --------------------------
	.section	.nv.constant0.triton_poi_fused__native_batch_norm_legit_no_training_cat_relu_8,"a",@progbits
	.sectionflags	@""
	.align	4
.nv.constant0.triton_poi_fused__native_batch_norm_legit_no_training_cat_relu_8:
	.zero		596
